	.headerflags	@"EF_CUDA_TEXMODE_UNIFIED EF_CUDA_64BIT_ADDRESS EF_CUDA_ACCELERATORS EF_CUDA_SM90 EF_CUDA_VIRTUAL_SM(EF_CUDA_SM90)"
	.elftype	@"ET_EXEC"


//--------------------- .nv.info                  --------------------------
	.section	.nv.info,"",@"SHT_CUDA_INFO"
	.align	4


	//----- nvinfo : EIATTR_REGCOUNT
	.align		4
        /*0000*/ 	.byte	0x04, 0x2f
        /*0002*/ 	.short	(.L_1 - .L_0)
	.align		4
.L_0:
        /*0004*/ 	.word	index@(triton_poi_fused__softmax_mul_3)
        /*0008*/ 	.word	0x0000001e


	//----- nvinfo : EIATTR_MIN_STACK_SIZE
	.align		4
.L_1:
        /*000c*/ 	.byte	0x04, 0x12
        /*000e*/ 	.short	(.L_3 - .L_2)
	.align		4
.L_2:
        /*0010*/ 	.word	index@(triton_poi_fused__softmax_mul_3)
        /*0014*/ 	.word	0x00000000


	//----- nvinfo : EIATTR_FRAME_SIZE
	.align		4
.L_3:
        /*0018*/ 	.byte	0x04, 0x11
        /*001a*/ 	.short	(.L_5 - .L_4)
	.align		4
.L_4:
        /*001c*/ 	.word	index@(triton_poi_fused__softmax_mul_3)
        /*0020*/ 	.word	0x00000000


	//----- nvinfo : EIATTR_MIN_STACK_SIZE
	.align		4
.L_5:
        /*0024*/ 	.byte	0x04, 0x12
        /*0026*/ 	.short	(.L_7 - .L_6)
	.align		4
.L_6:
        /*0028*/ 	.word	index@(triton_poi_fused__softmax_mul_3)
        /*002c*/ 	.word	0x00000000
.L_7:


//--------------------- .nv.info.triton_poi_fused__softmax_mul_3 --------------------------
	.section	.nv.info.triton_poi_fused__softmax_mul_3,"",@"SHT_CUDA_INFO"
	.sectionflags	@""
	.align	4


	//----- nvinfo : EIATTR_CUDA_API_VERSION
	.align		4
        /*0000*/ 	.byte	0x04, 0x37
        /*0002*/ 	.short	(.L_9 - .L_8)
.L_8:
        /*0004*/ 	.word	0x0000007c


	//----- nvinfo : EIATTR_KPARAM_INFO
	.align		4
.L_9:
        /*0008*/ 	.byte	0x04, 0x17
        /*000a*/ 	.short	(.L_11 - .L_10)
.L_10:
        /*000c*/ 	.word	0x00000000
        /*0010*/ 	.short	0x0006
        /*0012*/ 	.short	0x0030
        /*0014*/ 	.byte	0x00, 0xf0, 0x11, 0x00


	//----- nvinfo : EIATTR_KPARAM_INFO
	.align		4
.L_11:
        /*0018*/ 	.byte	0x04, 0x17
        /*001a*/ 	.short	(.L_13 - .L_12)
.L_12:
        /*001c*/ 	.word	0x00000000
        /*0020*/ 	.short	0x0005
        /*0022*/ 	.short	0x0028
        /*0024*/ 	.byte	0x00, 0xf4, 0x21, 0x00


	//----- nvinfo : EIATTR_KPARAM_INFO
	.align		4
.L_13:
        /*0028*/ 	.byte	0x04, 0x17
        /*002a*/ 	.short	(.L_15 - .L_14)
.L_14:
        /*002c*/ 	.word	0x00000000
        /*0030*/ 	.short	0x0004
        /*0032*/ 	.short	0x0020
        /*0034*/ 	.byte	0x00, 0xf4, 0x21, 0x00


	//----- nvinfo : EIATTR_KPARAM_INFO
	.align		4
.L_15:
        /*0038*/ 	.byte	0x04, 0x17
        /*003a*/ 	.short	(.L_17 - .L_16)
.L_16:
        /*003c*/ 	.word	0x00000000
        /*0040*/ 	.short	0x0003
        /*0042*/ 	.short	0x0018
        /*0044*/ 	.byte	0x00, 0xf4, 0x21, 0x00


	//----- nvinfo : EIATTR_KPARAM_INFO
	.align		4
.L_17:
        /*0048*/ 	.byte	0x04, 0x17
        /*004a*/ 	.short	(.L_19 - .L_18)
.L_18:
        /*004c*/ 	.word	0x00000000
        /*0050*/ 	.short	0x0002
        /*0052*/ 	.short	0x0010
        /*0054*/ 	.byte	0x00, 0xf4, 0x21, 0x00


	//----- nvinfo : EIATTR_KPARAM_INFO
	.align		4
.L_19:
        /*0058*/ 	.byte	0x04, 0x17
        /*005a*/ 	.short	(.L_21 - .L_20)
.L_20:
        /*005c*/ 	.word	0x00000000
        /*0060*/ 	.short	0x0001
        /*0062*/ 	.short	0x0008
        /*0064*/ 	.byte	0x00, 0xf4, 0x21, 0x00


	//----- nvinfo : EIATTR_KPARAM_INFO
	.align		4
.L_21:
        /*0068*/ 	.byte	0x04, 0x17
        /*006a*/ 	.short	(.L_23 - .L_22)
.L_22:
        /*006c*/ 	.word	0x00000000
        /*0070*/ 	.short	0x0000
        /*0072*/ 	.short	0x0000
        /*0074*/ 	.byte	0x00, 0xf4, 0x21, 0x00


	//----- nvinfo : EIATTR_SPARSE_MMA_MASK
	.align		4
.L_23:
        /*0078*/ 	.byte	0x03, 0x50
        /*007a*/ 	.short	0x0000


	//----- nvinfo : EIATTR_MAXREG_COUNT
	.align		4
        /*007c*/ 	.byte	0x03, 0x1b
        /*007e*/ 	.short	0x00ff


	//----- nvinfo : EIATTR_EXIT_INSTR_OFFSETS
	.align		4
        /*0080*/ 	.byte	0x04, 0x1c
        /*0082*/ 	.short	(.L_25 - .L_24)


	//   ....[0]....
.L_24:
        /*0084*/ 	.word	0x000008f0


	//   ....[1]....
        /*0088*/ 	.word	0x00000910


	//----- nvinfo : EIATTR_REQNTID
	.align		4
.L_25:
        /*008c*/ 	.byte	0x04, 0x10
        /*008e*/ 	.short	(.L_27 - .L_26)
.L_26:
        /*0090*/ 	.word	0x00000020
        /*0094*/ 	.word	0x00000001
        /*0098*/ 	.word	0x00000001


	//----- nvinfo : EIATTR_CBANK_PARAM_SIZE
	.align		4
.L_27:
        /*009c*/ 	.byte	0x03, 0x19
        /*009e*/ 	.short	0x0034


	//----- nvinfo : EIATTR_PARAM_CBANK
	.align		4
        /*00a0*/ 	.byte	0x04, 0x0a
        /*00a2*/ 	.short	(.L_29 - .L_28)
	.align		4
.L_28:
        /*00a4*/ 	.word	index@(.nv.constant0.triton_poi_fused__softmax_mul_3)
        /*00a8*/ 	.short	0x0210
        /*00aa*/ 	.short	0x0034


	//----- nvinfo : EIATTR_SW_WAR
	.align		4
.L_29:
        /*00ac*/ 	.byte	0x04, 0x36
        /*00ae*/ 	.short	(.L_31 - .L_30)
.L_30:
        /*00b0*/ 	.word	0x00000008
.L_31:


//--------------------- .nv.callgraph             --------------------------
	.section	.nv.callgraph,"",@"SHT_CUDA_CALLGRAPH"
	.align	4
	.sectionentsize	8
	.align		4
        /*0000*/ 	.word	0x00000000
	.align		4
        /*0004*/ 	.word	0xffffffff
	.align		4
        /*0008*/ 	.word	0x00000000
	.align		4
        /*000c*/ 	.word	0xfffffffe
	.align		4
        /*0010*/ 	.word	0x00000000
	.align		4
        /*0014*/ 	.word	0xfffffffd
	.align		4
        /*0018*/ 	.word	0x00000000
	.align		4
        /*001c*/ 	.word	0xfffffffc


//--------------------- .text.triton_poi_fused__softmax_mul_3 --------------------------
	.section	.text.triton_poi_fused__softmax_mul_3,"ax",@progbits
	.align	128
        .global         triton_poi_fused__softmax_mul_3
        .type           triton_poi_fused__softmax_mul_3,@function
        .size           triton_poi_fused__softmax_mul_3,(.L_x_1 - triton_poi_fused__softmax_mul_3)
        .other          triton_poi_fused__softmax_mul_3,@"STO_CUDA_ENTRY STV_DEFAULT"
triton_poi_fused__softmax_mul_3:
.text.triton_poi_fused__softmax_mul_3:
[----:B------:R-:W0:Y:S01]  /*0000*/  LDC R1, c[0x0][0x28] ;  /* 0x00000a00ff017b82 */ /* 0x000e220000000800 */
[----:B------:R-:W1:Y:S07]  /*0010*/  S2R R0, SR_TID.X ;  /* 0x0000000000007919 */ /* 0x000e6e0000002100 */
[----:B------:R-:W2:Y:S01]  /*0020*/  LDC.64 R8, c[0x0][0x210] ;  /* 0x00008400ff087b82 */ /* 0x000ea20000000a00 */
[----:B------:R-:W-:Y:S01]  /*0030*/  CS2R R24, SRZ ;  /* 0x0000000000187805 */ /* 0x000fe2000001ff00 */
[----:B------:R-:W-:Y:S01]  /*0040*/  ULDC.64 UR4, c[0x0][0x208] ;  /* 0x0000820000047ab9 */ /* 0x000fe20000000a00 */
[----:B------:R-:W3:Y:S05]  /*0050*/  S2R R3, SR_CTAID.X ;  /* 0x0000000000037919 */ /* 0x000eea0000002500 */
[----:B------:R-:W4:Y:S08]  /*0060*/  LDC.64 R6, c[0x0][0x218] ;  /* 0x00008600ff067b82 */ /* 0x000f300000000a00 */
[----:B------:R-:W5:Y:S01]  /*0070*/  LDC.64 R4, c[0x0][0x220] ;  /* 0x00008800ff047b82 */ /* 0x000f620000000a00 */
[----:B-1----:R-:W-:-:S04]  /*0080*/  SHF.L.U32 R0, R0, 0x1, RZ ;  /* 0x0000000100007819 */ /* 0x002fc800000006ff */
[----:B------:R-:W-:Y:S02]  /*0090*/  LOP3.LUT R0, R0, 0x3e, RZ, 0xc0, !PT ;  /* 0x0000003e00007812 */ /* 0x000fe400078ec0ff */
[----:B---3--:R-:W-:Y:S02]  /*00a0*/  SHF.R.S32.HI R11, RZ, 0x19, R3 ;  /* 0x00000019ff0b7819 */ /* 0x008fe40000011403 */
[----:B------:R-:W-:Y:S02]  /*00b0*/  LEA R0, R3, R0, 0x6 ;  /* 0x0000000003007211 */ /* 0x000fe400078e30ff */
[----:B------:R-:W-:Y:S02]  /*00c0*/  SGXT R11, R11, 0x1 ;  /* 0x000000010b0b781a */ /* 0x000fe40000000200 */
[----:B------:R-:W-:Y:S02]  /*00d0*/  ISETP.GE.AND P0, PT, R0, 0x40, PT ;  /* 0x000000400000780c */ /* 0x000fe40003f06270 */
[----:B------:R-:W-:-:S02]  /*00e0*/  LEA.HI R2, R11, R0, RZ, 0x2 ;  /* 0x000000000b027211 */ /* 0x000fc400078f10ff */
[-C--:B------:R-:W-:Y:S02]  /*00f0*/  LEA.HI R10, R11, R0.reuse, RZ, 0x4 ;  /* 0x000000000b0a7211 */ /* 0x080fe400078f20ff */
[----:B------:R-:W-:Y:S02]  /*0100*/  LOP3.LUT R3, R2, 0xfffffffc, RZ, 0xc0, !PT ;  /* 0xfffffffc02037812 */ /* 0x000fe400078ec0ff */
[----:B------:R-:W-:Y:S02]  /*0110*/  LOP3.LUT R10, R10, 0xfffffff0, RZ, 0xc0, !PT ;  /* 0xfffffff00a0a7812 */ /* 0x000fe400078ec0ff */
[----:B------:R-:W-:Y:S02]  /*0120*/  IADD3 R3, R0, -R3, RZ ;  /* 0x8000000300037210 */ /* 0x000fe40007ffe0ff */
[----:B------:R-:W-:Y:S02]  /*0130*/  LEA R23, R0, R0, 0x1 ;  /* 0x0000000000177211 */ /* 0x000fe400078e08ff */
[----:B------:R-:W-:-:S02]  /*0140*/  LEA R15, R3, R3, 0x1 ;  /* 0x00000003030f7211 */ /* 0x000fc400078e08ff */
[----:B------:R-:W-:Y:S01]  /*0150*/  IADD3 R27, R3, R10, RZ ;  /* 0x0000000a031b7210 */ /* 0x000fe20007ffe0ff */
[----:B--2---:R-:W-:Y:S01]  /*0160*/  IMAD.WIDE R12, R23, 0x4, R8 ;  /* 0x00000004170c7825 */ /* 0x004fe200078e0208 */
[----:B------:R-:W-:Y:S02]  /*0170*/  IADD3 R20, R0, 0x1, RZ ;  /* 0x0000000100147810 */ /* 0x000fe40007ffe0ff */
[----:B------:R-:W-:Y:S01]  /*0180*/  CS2R R2, SRZ ;  /* 0x0000000000027805 */ /* 0x000fe2000001ff00 */
[----:B----4-:R-:W-:Y:S01]  /*0190*/  IMAD.WIDE R14, R15, 0x4, R6 ;  /* 0x000000040f0e7825 */ /* 0x010fe200078e0206 */
[----:B------:R1:W2:Y:S01]  /*01a0*/  @!P0 LDG.E.EL R24, desc[UR4][R12.64] ;  /* 0x000000040c188981 */ /* 0x0002a2000c2e1900 */
[----:B------:R-:W-:Y:S02]  /*01b0*/  LEA.HI R18, R11, R20, RZ, 0x2 ;  /* 0x000000140b127211 */ /* 0x000fe400078f10ff */
[----:B-----5:R-:W-:Y:S01]  /*01c0*/  IMAD.WIDE R16, R27, 0x4, R4 ;  /* 0x000000041b107825 */ /* 0x020fe200078e0204 */
[----:B------:R-:W2:Y:S01]  /*01d0*/  @!P0 LDG.E.EL R25, desc[UR4][R14.64] ;  /* 0x000000040e198981 */ /* 0x000ea2000c2e1900 */
[----:B------:R-:W-:-:S02]  /*01e0*/  IADD3 R19, R27, 0x4, RZ ;  /* 0x000000041b137810 */ /* 0x000fc40007ffe0ff */
[----:B------:R-:W-:Y:S01]  /*01f0*/  LOP3.LUT R21, R18, 0xfffffffc, RZ, 0xc0, !PT ;  /* 0xfffffffc12157812 */ /* 0x000fe200078ec0ff */
[----:B------:R3:W4:Y:S01]  /*0200*/  @!P0 LDG.E.EL.64 R2, desc[UR4][R16.64] ;  /* 0x0000000410028981 */ /* 0x000722000c2e1b00 */
[----:B------:R-:W-:Y:S01]  /*0210*/  CS2R R10, SRZ ;  /* 0x00000000000a7805 */ /* 0x000fe2000001ff00 */
[--C-:B------:R-:W-:Y:S01]  /*0220*/  IMAD.WIDE R18, R19, 0x4, R4.reuse ;  /* 0x0000000413127825 */ /* 0x100fe200078e0204 */
[----:B------:R-:W-:Y:S02]  /*0230*/  IADD3 R22, R20, -R21, RZ ;  /* 0x8000001514167210 */ /* 0x000fe40007ffe0ff */
[----:B------:R-:W-:Y:S02]  /*0240*/  IADD3 R21, R27, 0x8, RZ ;  /* 0x000000081b157810 */ /* 0x000fe40007ffe0ff */
[----:B------:R5:W4:Y:S01]  /*0250*/  @!P0 LDG.E.EL.64 R10, desc[UR4][R18.64] ;  /* 0x00000004120a8981 */ /* 0x000b22000c2e1b00 */
[----:B-1----:R-:W-:Y:S02]  /*0260*/  CS2R R12, SRZ ;  /* 0x00000000000c7805 */ /* 0x002fe4000001ff00 */
[----:B---3--:R-:W-:Y:S01]  /*0270*/  LEA R17, R22, R22, 0x1 ;  /* 0x0000001616117211 */ /* 0x008fe200078e08ff */
[----:B------:R-:W-:Y:S01]  /*0280*/  IMAD.WIDE R20, R21, 0x4, R4 ;  /* 0x0000000415147825 */ /* 0x000fe200078e0204 */
[----:B------:R-:W-:-:S03]  /*0290*/  IADD3 R15, R23, 0x3, RZ ;  /* 0x00000003170f7810 */ /* 0x000fc60007ffe0ff */
[----:B------:R-:W-:Y:S01]  /*02a0*/  IMAD.WIDE R16, R17, 0x4, R6 ;  /* 0x0000000411107825 */ /* 0x000fe200078e0206 */
[----:B------:R-:W-:Y:S01]  /*02b0*/  HFMA2.MMA R7, -RZ, RZ, 0, 0 ;  /* 0x00000000ff077435 */ /* 0x000fe200000001ff */
[----:B------:R-:W3:Y:S01]  /*02c0*/  @!P0 LDG.E.EL.64 R12, desc[UR4][R20.64] ;  /* 0x00000004140c8981 */ /* 0x000ee2000c2e1b00 */
[----:B------:R-:W-:Y:S01]  /*02d0*/  MOV R22, RZ ;  /* 0x000000ff00167202 */ /* 0x000fe20000000f00 */
[----:B------:R-:W-:Y:S01]  /*02e0*/  IMAD.WIDE R14, R15, 0x4, R8 ;  /* 0x000000040f0e7825 */ /* 0x000fe200078e0208 */
[----:B0----5:R-:W-:Y:S02]  /*02f0*/  IADD3 R19, R27, 0xc, RZ ;  /* 0x0000000c1b137810 */ /* 0x021fe40007ffe0ff */
[----:B------:R-:W-:Y:S02]  /*0300*/  CS2R R8, SRZ ;  /* 0x0000000000087805 */ /* 0x000fe4000001ff00 */
[----:B------:R-:W5:Y:S04]  /*0310*/  @!P0 LDG.E.EL R22, desc[UR4][R16.64] ;  /* 0x0000000410168981 */ /* 0x000f68000c2e1900 */
[----:B------:R3:W5:Y:S01]  /*0320*/  @!P0 LDG.E.EL R7, desc[UR4][R14.64] ;  /* 0x000000040e078981 */ /* 0x000762000c2e1900 */
[----:B------:R-:W-:-:S05]  /*0330*/  IMAD.WIDE R18, R19, 0x4, R4 ;  /* 0x0000000413127825 */ /* 0x000fca00078e0204 */
[----:B------:R-:W5:Y:S01]  /*0340*/  @!P0 LDG.E.EL.64 R8, desc[UR4][R18.64] ;  /* 0x0000000412088981 */ /* 0x000f62000c2e1b00 */
[----:B--2---:R-:W-:-:S04]  /*0350*/  FADD R6, R25, R24 ;  /* 0x0000001819067221 */ /* 0x004fc80000000000 */
[----:B----4-:R-:W-:-:S05]  /*0360*/  FMUL R4, R6, R2 ;  /* 0x0000000206047220 */ /* 0x010fca0000400000 */
[----:B------:R-:W-:Y:S01]  /*0370*/  FSETP.NAN.AND P2, PT, R4, R4, PT ;  /* 0x000000040400720b */ /* 0x000fe20003f48000 */
[----:B------:R-:W-:-:S05]  /*0380*/  FMUL R5, R6, R10 ;  /* 0x0000000a06057220 */ /* 0x000fca0000400000 */
[----:B------:R-:W-:Y:S01]  /*0390*/  FSETP.GT.AND P1, PT, R4, R5, PT ;  /* 0x000000050400720b */ /* 0x000fe20003f24000 */
[----:B---3--:R-:W-:-:S06]  /*03a0*/  FMUL R15, R6, R12 ;  /* 0x0000000c060f7220 */ /* 0x008fcc0000400000 */
[----:B------:R-:W-:-:S04]  /*03b0*/  @!P2 FSEL R4, R4, R5, P1 ;  /* 0x000000050404a208 */ /* 0x000fc80000800000 */
[----:B------:R-:W-:Y:S01]  /*03c0*/  FSETP.GT.AND P1, PT, R4, R15, PT ;  /* 0x0000000f0400720b */ /* 0x000fe20003f24000 */
[----:B-----5:R-:W-:Y:S01]  /*03d0*/  FADD R7, R22, R7 ;  /* 0x0000000716077221 */ /* 0x020fe20000000000 */
[----:B------:R-:W-:-:S03]  /*03e0*/  FSETP.NAN.AND P3, PT, R4, R4, PT ;  /* 0x000000040400720b */ /* 0x000fc60003f68000 */
[----:B------:R-:W-:Y:S01]  /*03f0*/  FMUL R5, R7, R3 ;  /* 0x0000000307057220 */ /* 0x000fe20000400000 */
[----:B------:R-:W-:-:S07]  /*0400*/  FMUL R17, R6, R8 ;  /* 0x0000000806117220 */ /* 0x000fce0000400000 */
[----:B------:R-:W-:Y:S02]  /*0410*/  @!P1 FSEL R4, R4, R15, P3 ;  /* 0x0000000f04049208 */ /* 0x000fe40001800000 */
[----:B------:R-:W-:Y:S01]  /*0420*/  FSETP.NAN.AND P2, PT, R5, R5, PT ;  /* 0x000000050500720b */ /* 0x000fe20003f48000 */
[C---:B------:R-:W-:Y:S01]  /*0430*/  FMUL R14, R7.reuse, R11 ;  /* 0x0000000b070e7220 */ /* 0x040fe20000400000 */
[----:B------:R-:W-:Y:S01]  /*0440*/  FSETP.GT.AND P3, PT, R4, R17, PT ;  /* 0x000000110400720b */ /* 0x000fe20003f64000 */
[----:B------:R-:W-:-:S03]  /*0450*/  FMUL R16, R7, R13 ;  /* 0x0000000d07107220 */ /* 0x000fc60000400000 */
[----:B------:R-:W-:-:S07]  /*0460*/  FSETP.GT.AND P1, PT, R5, R14, PT ;  /* 0x0000000e0500720b */ /* 0x000fce0003f24000 */
[----:B------:R-:W-:Y:S02]  /*0470*/  @!P2 FSEL R5, R5, R14, P1 ;  /* 0x0000000e0505a208 */ /* 0x000fe40000800000 */
[C---:B------:R-:W-:Y:S02]  /*0480*/  FSETP.NAN.AND P2, PT, R4.reuse, R4, PT ;  /* 0x000000040400720b */ /* 0x040fe40003f48000 */
[C---:B------:R-:W-:Y:S02]  /*0490*/  FSETP.GT.AND P1, PT, R5.reuse, R16, PT ;  /* 0x000000100500720b */ /* 0x040fe40003f24000 */
[----:B------:R-:W-:Y:S02]  /*04a0*/  @!P3 FSEL R4, R4, R17, P2 ;  /* 0x000000110404b208 */ /* 0x000fe40001000000 */
[----:B------:R-:W-:-:S03]  /*04b0*/  FSETP.NAN.AND P2, PT, R5, R5, PT ;  /* 0x000000050500720b */ /* 0x000fc60003f48000 */
[C-C-:B------:R-:W-:Y:S01]  /*04c0*/  FFMA R2, R6.reuse, R2, -R4.reuse ;  /* 0x0000000206027223 */ /* 0x140fe20000000804 */
[----:B------:R-:W-:-:S03]  /*04d0*/  FFMA R10, R6, R10, -R4 ;  /* 0x0000000a060a7223 */ /* 0x000fc60000000804 */
[----:B------:R-:W-:Y:S01]  /*04e0*/  FMUL R14, R2, 1.4426950216293334961 ;  /* 0x3fb8aa3b020e7820 */ /* 0x000fe20000400000 */
[----:B------:R-:W-:Y:S01]  /*04f0*/  FMUL R2, R7, R9 ;  /* 0x0000000907027220 */ /* 0x000fe20000400000 */
[----:B------:R-:W-:Y:S01]  /*0500*/  @!P1 FSEL R5, R5, R16, P2 ;  /* 0x0000001005059208 */ /* 0x000fe20001000000 */
[----:B------:R-:W-:Y:S02]  /*0510*/  FMUL R10, R10, 1.4426950216293334961 ;  /* 0x3fb8aa3b0a0a7820 */ /* 0x000fe40000400000 */
[----:B------:R-:W-:Y:S02]  /*0520*/  FSETP.GEU.AND P6, PT, R14, -126, PT ;  /* 0xc2fc00000e00780b */ /* 0x000fe40003fce000 */
[C---:B------:R-:W-:Y:S02]  /*0530*/  FSETP.GT.AND P1, PT, R5.reuse, R2, PT ;  /* 0x000000020500720b */ /* 0x040fe40003f24000 */
[----:B------:R-:W-:Y:S02]  /*0540*/  FSETP.GEU.AND P5, PT, R10, -126, PT ;  /* 0xc2fc00000a00780b */ /* 0x000fe40003fae000 */
[----:B------:R-:W-:Y:S01]  /*0550*/  FSETP.NAN.AND P2, PT, R5, R5, PT ;  /* 0x000000050500720b */ /* 0x000fe20003f48000 */
[----:B------:R-:W-:-:S06]  /*0560*/  FFMA R8, R6, R8, -R4 ;  /* 0x0000000806087223 */ /* 0x000fcc0000000804 */
[----:B------:R-:W-:Y:S02]  /*0570*/  @!P6 FMUL R14, R14, 0.5 ;  /* 0x3f0000000e0ee820 */ /* 0x000fe40000400000 */
[----:B------:R-:W-:Y:S01]  /*0580*/  @!P1 FSEL R5, R5, R2, P2 ;  /* 0x0000000205059208 */ /* 0x000fe20001000000 */
[----:B------:R-:W-:Y:S01]  /*0590*/  FFMA R12, R6, R12, -R4 ;  /* 0x0000000c060c7223 */ /* 0x000fe20000000804 */
[----:B------:R-:W-:Y:S01]  /*05a0*/  FMUL R8, R8, 1.4426950216293334961 ;  /* 0x3fb8aa3b08087820 */ /* 0x000fe20000400000 */
[----:B------:R-:W-:Y:S01]  /*05b0*/  @!P5 FMUL R10, R10, 0.5 ;  /* 0x3f0000000a0ad820 */ /* 0x000fe20000400000 */
[----:B------:R-:W0:Y:S01]  /*05c0*/  MUFU.EX2 R14, R14 ;  /* 0x0000000e000e7308 */ /* 0x000e220000000800 */
[C-C-:B------:R-:W-:Y:S01]  /*05d0*/  FFMA R3, R7.reuse, R3, -R5.reuse ;  /* 0x0000000307037223 */ /* 0x140fe20000000805 */
[--C-:B------:R-:W-:Y:S01]  /*05e0*/  FFMA R11, R7, R11, -R5.reuse ;  /* 0x0000000b070b7223 */ /* 0x100fe20000000805 */
[----:B------:R-:W-:Y:S01]  /*05f0*/  FMUL R16, R12, 1.4426950216293334961 ;  /* 0x3fb8aa3b0c107820 */ /* 0x000fe20000400000 */
[----:B------:R-:W-:Y:S01]  /*0600*/  FSETP.GEU.AND P2, PT, R8, -126, PT ;  /* 0xc2fc00000800780b */ /* 0x000fe20003f4e000 */
[----:B------:R-:W-:Y:S01]  /*0610*/  FMUL R12, R3, 1.4426950216293334961 ;  /* 0x3fb8aa3b030c7820 */ /* 0x000fe20000400000 */
[----:B------:R-:W-:-:S02]  /*0620*/  FFMA R2, R7, R13, -R5 ;  /* 0x0000000d07027223 */ /* 0x000fc40000000805 */
[----:B------:R1:W2:Y:S01]  /*0630*/  MUFU.EX2 R15, R10 ;  /* 0x0000000a000f7308 */ /* 0x0002a20000000800 */
[----:B------:R-:W-:Y:S01]  /*0640*/  FMUL R13, R11, 1.4426950216293334961 ;  /* 0x3fb8aa3b0b0d7820 */ /* 0x000fe20000400000 */
[----:B------:R-:W-:Y:S01]  /*0650*/  FSETP.GEU.AND P1, PT, R12, -126, PT ;  /* 0xc2fc00000c00780b */ /* 0x000fe20003f2e000 */
[----:B------:R-:W-:Y:S01]  /*0660*/  FMUL R18, R2, 1.4426950216293334961 ;  /* 0x3fb8aa3b02127820 */ /* 0x000fe20000400000 */
[----:B------:R-:W-:Y:S01]  /*0670*/  FFMA R9, R7, R9, -R5 ;  /* 0x0000000907097223 */ /* 0x000fe20000000805 */
[----:B------:R-:W-:Y:S01]  /*0680*/  FSETP.GEU.AND P3, PT, R16, -126, PT ;  /* 0xc2fc00001000780b */ /* 0x000fe20003f6e000 */
[----:B------:R-:W3:Y:S01]  /*0690*/  LDC.64 R2, c[0x0][0x228] ;  /* 0x00008a00ff027b82 */ /* 0x000ee20000000a00 */
[----:B------:R-:W-:Y:S01]  /*06a0*/  FSETP.GEU.AND P4, PT, R13, -126, PT ;  /* 0xc2fc00000d00780b */ /* 0x000fe20003f8e000 */
[----:B0-----:R-:W-:Y:S01]  /*06b0*/  @!P6 FMUL R14, R14, R14 ;  /* 0x0000000e0e0ee220 */ /* 0x001fe20000400000 */
[----:B------:R-:W-:Y:S01]  /*06c0*/  FMUL R20, R9, 1.4426950216293334961 ;  /* 0x3fb8aa3b09147820 */ /* 0x000fe20000400000 */
[----:B------:R-:W-:Y:S01]  /*06d0*/  FSETP.GEU.AND P6, PT, R18, -126, PT ;  /* 0xc2fc00001200780b */ /* 0x000fe20003fce000 */
[----:B------:R-:W-:-:S03]  /*06e0*/  @!P2 FMUL R8, R8, 0.5 ;  /* 0x3f0000000808a820 */ /* 0x000fc60000400000 */
[----:B-1----:R-:W0:Y:S01]  /*06f0*/  LDC.64 R10, c[0x0][0x238] ;  /* 0x00008e00ff0a7b82 */ /* 0x002e220000000a00 */
[----:B--2---:R-:W-:Y:S01]  /*0700*/  @!P5 FMUL R15, R15, R15 ;  /* 0x0000000f0f0fd220 */ /* 0x004fe20000400000 */
[----:B------:R-:W-:Y:S01]  /*0710*/  FSETP.GEU.AND P5, PT, R20, -126, PT ;  /* 0xc2fc00001400780b */ /* 0x000fe20003fae000 */
[----:B------:R1:W-:Y:S01]  /*0720*/  MUFU.EX2 R23, R8 ;  /* 0x0000000800177308 */ /* 0x0003e20000000800 */
[----:B------:R-:W-:Y:S02]  /*0730*/  @!P1 FMUL R12, R12, 0.5 ;  /* 0x3f0000000c0c9820 */ /* 0x000fe40000400000 */
[----:B------:R-:W-:Y:S01]  /*0740*/  @!P4 FMUL R13, R13, 0.5 ;  /* 0x3f0000000d0dc820 */ /* 0x000fe20000400000 */
[----:B------:R-:W-:Y:S01]  /*0750*/  @!P3 FMUL R16, R16, 0.5 ;  /* 0x3f0000001010b820 */ /* 0x000fe20000400000 */
[----:B-1----:R-:W1:Y:S03]  /*0760*/  LDC.64 R8, c[0x0][0x230] ;  /* 0x00008c00ff087b82 */ /* 0x002e660000000a00 */
[----:B------:R-:W2:Y:S01]  /*0770*/  MUFU.EX2 R12, R12 ;  /* 0x0000000c000c7308 */ /* 0x000ea20000000800 */
[----:B------:R-:W-:-:S03]  /*0780*/  @!P6 FMUL R18, R18, 0.5 ;  /* 0x3f0000001212e820 */ /* 0x000fc60000400000 */
[----:B------:R-:W-:-:S04]  /*0790*/  @!P5 FMUL R20, R20, 0.5 ;  /* 0x3f0000001414d820 */ /* 0x000fc80000400000 */
[----:B------:R-:W4:Y:S08]  /*07a0*/  MUFU.EX2 R17, R13 ;  /* 0x0000000d00117308 */ /* 0x000f300000000800 */
[----:B------:R-:W5:Y:S08]  /*07b0*/  MUFU.EX2 R19, R16 ;  /* 0x0000001000137308 */ /* 0x000f700000000800 */
[----:B------:R-:W0:Y:S01]  /*07c0*/  MUFU.EX2 R21, R18 ;  /* 0x0000001200157308 */ /* 0x000e220000000800 */
[----:B--2---:R-:W-:-:S07]  /*07d0*/  @!P1 FMUL R12, R12, R12 ;  /* 0x0000000c0c0c9220 */ /* 0x004fce0000400000 */
[----:B------:R-:W2:Y:S01]  /*07e0*/  MUFU.EX2 R25, R20 ;  /* 0x0000001400197308 */ /* 0x000ea20000000800 */
[----:B----4-:R-:W-:Y:S01]  /*07f0*/  @!P4 FMUL R17, R17, R17 ;  /* 0x000000111111c220 */ /* 0x010fe20000400000 */
[----:B---3--:R-:W-:-:S04]  /*0800*/  IMAD.WIDE R2, R0, 0x4, R2 ;  /* 0x0000000400027825 */ /* 0x008fc800078e0202 */
[----:B------:R-:W-:Y:S01]  /*0810*/  FADD R14, R14, R15 ;  /* 0x0000000f0e0e7221 */ /* 0x000fe20000000000 */
[----:B-----5:R-:W-:Y:S01]  /*0820*/  @!P3 FMUL R19, R19, R19 ;  /* 0x000000131313b220 */ /* 0x020fe20000400000 */
[----:B------:R-:W-:Y:S01]  /*0830*/  FADD R12, R12, R17 ;  /* 0x000000110c0c7221 */ /* 0x000fe20000000000 */
[----:B-1----:R-:W-:-:S04]  /*0840*/  IMAD.WIDE R8, R0, 0x4, R8 ;  /* 0x0000000400087825 */ /* 0x002fc800078e0208 */
[----:B0-----:R-:W-:Y:S01]  /*0850*/  @!P6 FMUL R21, R21, R21 ;  /* 0x000000151515e220 */ /* 0x001fe20000400000 */
[----:B------:R-:W-:Y:S01]  /*0860*/  FADD R14, R14, R19 ;  /* 0x000000130e0e7221 */ /* 0x000fe20000000000 */
[----:B------:R0:W-:Y:S01]  /*0870*/  @!P0 STG.E.64 desc[UR4][R2.64], R6 ;  /* 0x0000000602008986 */ /* 0x0001e2000c101b04 */
[----:B------:R-:W-:Y:S01]  /*0880*/  @!P2 FMUL R23, R23, R23 ;  /* 0x000000171717a220 */ /* 0x000fe20000400000 */
[----:B------:R-:W-:Y:S02]  /*0890*/  FADD R12, R12, R21 ;  /* 0x000000150c0c7221 */ /* 0x000fe40000000000 */
[----:B------:R0:W-:Y:S01]  /*08a0*/  @!P0 STG.E.64 desc[UR4][R8.64], R4 ;  /* 0x0000000408008986 */ /* 0x0001e2000c101b04 */
[----:B--2---:R-:W-:Y:S01]  /*08b0*/  @!P5 FMUL R25, R25, R25 ;  /* 0x000000191919d220 */ /* 0x004fe20000400000 */
[----:B------:R-:W-:-:S04]  /*08c0*/  IMAD.WIDE R10, R0, 0x4, R10 ;  /* 0x00000004000a7825 */ /* 0x000fc800078e020a */
[----:B------:R-:W-:Y:S01]  /*08d0*/  FADD R14, R14, R23 ;  /* 0x000000170e0e7221 */ /* 0x000fe20000000000 */
[----:B------:R-:W-:Y:S01]  /*08e0*/  FADD R15, R12, R25 ;  /* 0x000000190c0f7221 */ /* 0x000fe20000000000 */
[----:B0-----:R-:W-:Y:S06]  /*08f0*/  @P0 EXIT ;  /* 0x000000000000094d */ /* 0x001fec0003800000 */
[----:B------:R-:W-:Y:S01]  /*0900*/  STG.E.64 desc[UR4][R10.64], R14 ;  /* 0x0000000e0a007986 */ /* 0x000fe2000c101b04 */
[----:B------:R-:W-:Y:S05]  /*0910*/  EXIT ;  /* 0x000000000000794d */ /* 0x000fea0003800000 */
.L_x_0:
[----:B------:R-:W-:-:S00]  /*0920*/  BRA `(.L_x_0) ;  /* 0xfffffffc00fc7947 */ /* 0x000fc0000383ffff */
[----:B------:R-:W-:-:S00]  /*0930*/  NOP ;  /* 0x0000000000007918 */ /* 0x000fc00000000000 */
        /* <DEDUP_REMOVED lines=12> */
.L_x_1:


//--------------------- .nv.constant0.triton_poi_fused__softmax_mul_3 --------------------------
	.section	.nv.constant0.triton_poi_fused__softmax_mul_3,"a",@progbits
	.sectionflags	@""
	.align	4
.nv.constant0.triton_poi_fused__softmax_mul_3:
	.zero		580
